//
// Generated by NVIDIA NVVM Compiler
//
// Compiler Build ID: CL-36424714
// Cuda compilation tools, release 13.0, V13.0.88
// Based on NVVM 20.0.0
//

.version 9.0
.target sm_100
.address_size 64

	// .globl	_Z17mirror_boundariesPdii

.visible .entry _Z17mirror_boundariesPdii(
	.param .u64 .ptr .align 1 _Z17mirror_boundariesPdii_param_0,
	.param .u32 _Z17mirror_boundariesPdii_param_1,
	.param .u32 _Z17mirror_boundariesPdii_param_2
)
{
	.reg .pred 	%p<3>;
	.reg .b32 	%r<20>;
	.reg .b64 	%rd<15>;
	.reg .b64 	%fd<5>;

	ld.param.u64 	%rd2, [_Z17mirror_boundariesPdii_param_0];
	ld.param.u32 	%r3, [_Z17mirror_boundariesPdii_param_1];
	ld.param.u32 	%r4, [_Z17mirror_boundariesPdii_param_2];
	cvta.to.global.u64 	%rd1, %rd2;
	mov.u32 	%r5, %ctaid.y;
	mov.u32 	%r6, %ntid.y;
	mov.u32 	%r7, %tid.y;
	mad.lo.s32 	%r1, %r5, %r6, %r7;
	mov.u32 	%r8, %ctaid.x;
	mov.u32 	%r9, %ntid.x;
	mov.u32 	%r10, %tid.x;
	mad.lo.s32 	%r2, %r8, %r9, %r10;
	setp.ne.s32 	%p1, %r2, 0;
	@%p1 bra 	$L__BB0_2;
	add.s32 	%r11, %r3, 2;
	mad.lo.s32 	%r12, %r11, %r1, %r11;
	mul.wide.s32 	%rd3, %r12, 8;
	add.s64 	%rd4, %rd1, %rd3;
	ld.global.f64 	%fd1, [%rd4+16];
	st.global.f64 	[%rd4], %fd1;
	mul.wide.s32 	%rd5, %r3, 8;
	add.s64 	%rd6, %rd4, %rd5;
	ld.global.f64 	%fd2, [%rd6+-8];
	st.global.f64 	[%rd6+8], %fd2;
$L__BB0_2:
	setp.ne.s32 	%p2, %r1, 0;
	@%p2 bra 	$L__BB0_4;
	add.s32 	%r13, %r2, 1;
	add.s32 	%r14, %r3, 2;
	shl.b32 	%r15, %r14, 1;
	add.s32 	%r16, %r15, %r13;
	mul.wide.s32 	%rd7, %r16, 8;
	add.s64 	%rd8, %rd1, %rd7;
	ld.global.f64 	%fd3, [%rd8];
	mul.wide.s32 	%rd9, %r2, 8;
	add.s64 	%rd10, %rd1, %rd9;
	st.global.f64 	[%rd10+8], %fd3;
	add.s32 	%r17, %r4, -1;
	mad.lo.s32 	%r18, %r17, %r14, %r13;
	mul.wide.s32 	%rd11, %r18, 8;
	add.s64 	%rd12, %rd1, %rd11;
	ld.global.f64 	%fd4, [%rd12];
	add.s32 	%r19, %r18, %r15;
	mul.wide.s32 	%rd13, %r19, 8;
	add.s64 	%rd14, %rd1, %rd13;
	st.global.f64 	[%rd14], %fd4;
$L__BB0_4:
	ret;

}
	// .globl	_Z8simulatePdS_S_diiddddddd
.visible .entry _Z8simulatePdS_S_diiddddddd(
	.param .u64 .ptr .align 1 _Z8simulatePdS_S_diiddddddd_param_0,
	.param .u64 .ptr .align 1 _Z8simulatePdS_S_diiddddddd_param_1,
	.param .u64 .ptr .align 1 _Z8simulatePdS_S_diiddddddd_param_2,
	.param .f64 _Z8simulatePdS_S_diiddddddd_param_3,
	.param .u32 _Z8simulatePdS_S_diiddddddd_param_4,
	.param .u32 _Z8simulatePdS_S_diiddddddd_param_5,
	.param .f64 _Z8simulatePdS_S_diiddddddd_param_6,
	.param .f64 _Z8simulatePdS_S_diiddddddd_param_7,
	.param .f64 _Z8simulatePdS_S_diiddddddd_param_8,
	.param .f64 _Z8simulatePdS_S_diiddddddd_param_9,
	.param .f64 _Z8simulatePdS_S_diiddddddd_param_10,
	.param .f64 _Z8simulatePdS_S_diiddddddd_param_11,
	.param .f64 _Z8simulatePdS_S_diiddddddd_param_12
)
{
	.reg .pred 	%p<4>;
	.reg .b32 	%r<17>;
	.reg .b64 	%rd<26>;
	.reg .b64 	%fd<41>;

	ld.param.u64 	%rd2, [_Z8simulatePdS_S_diiddddddd_param_1];
	ld.param.f64 	%fd1, [_Z8simulatePdS_S_diiddddddd_param_3];
	ld.param.u32 	%r3, [_Z8simulatePdS_S_diiddddddd_param_4];
	ld.param.u32 	%r4, [_Z8simulatePdS_S_diiddddddd_param_5];
	ld.param.f64 	%fd2, [_Z8simulatePdS_S_diiddddddd_param_6];
	ld.param.f64 	%fd3, [_Z8simulatePdS_S_diiddddddd_param_7];
	ld.param.f64 	%fd4, [_Z8simulatePdS_S_diiddddddd_param_8];
	ld.param.f64 	%fd5, [_Z8simulatePdS_S_diiddddddd_param_9];
	ld.param.f64 	%fd6, [_Z8simulatePdS_S_diiddddddd_param_10];
	ld.param.f64 	%fd7, [_Z8simulatePdS_S_diiddddddd_param_11];
	ld.param.f64 	%fd8, [_Z8simulatePdS_S_diiddddddd_param_12];
	mov.u32 	%r5, %ctaid.y;
	mov.u32 	%r6, %ntid.y;
	mov.u32 	%r7, %tid.y;
	mad.lo.s32 	%r1, %r5, %r6, %r7;
	mov.u32 	%r8, %ctaid.x;
	mov.u32 	%r9, %ntid.x;
	mov.u32 	%r10, %tid.x;
	mad.lo.s32 	%r2, %r8, %r9, %r10;
	setp.ge.s32 	%p1, %r1, %r4;
	setp.ge.s32 	%p2, %r2, %r3;
	or.pred  	%p3, %p2, %p1;
	@%p3 bra 	$L__BB1_2;
	ld.param.u64 	%rd25, [_Z8simulatePdS_S_diiddddddd_param_2];
	ld.param.u64 	%rd24, [_Z8simulatePdS_S_diiddddddd_param_0];
	cvta.to.global.u64 	%rd4, %rd2;
	cvta.to.global.u64 	%rd5, %rd24;
	cvta.to.global.u64 	%rd6, %rd25;
	add.s32 	%r11, %r3, 2;
	mad.lo.s32 	%r12, %r11, %r1, %r11;
	cvt.s64.s32 	%rd7, %r12;
	cvt.s64.s32 	%rd8, %r2;
	add.s64 	%rd9, %rd7, %rd8;
	shl.b64 	%rd10, %rd9, 3;
	add.s64 	%rd11, %rd4, %rd10;
	ld.global.f64 	%fd9, [%rd11+8];
	ld.global.f64 	%fd10, [%rd11+16];
	add.s32 	%r13, %r12, %r2;
	mul.wide.s32 	%rd12, %r13, 8;
	add.s64 	%rd13, %rd4, %rd12;
	ld.global.f64 	%fd11, [%rd13];
	add.f64 	%fd12, %fd10, %fd11;
	fma.rn.f64 	%fd13, %fd9, 0dC010000000000000, %fd12;
	add.s32 	%r14, %r12, %r11;
	cvt.s64.s32 	%rd14, %r14;
	add.s64 	%rd15, %rd14, %rd8;
	shl.b64 	%rd16, %rd15, 3;
	add.s64 	%rd17, %rd4, %rd16;
	ld.global.f64 	%fd14, [%rd17+8];
	add.f64 	%fd15, %fd14, %fd13;
	shl.b32 	%r15, %r11, 1;
	sub.s32 	%r16, %r14, %r15;
	cvt.s64.s32 	%rd18, %r16;
	add.s64 	%rd19, %rd18, %rd8;
	shl.b64 	%rd20, %rd19, 3;
	add.s64 	%rd21, %rd4, %rd20;
	ld.global.f64 	%fd16, [%rd21+8];
	add.f64 	%fd17, %fd16, %fd15;
	fma.rn.f64 	%fd18, %fd1, %fd17, %fd9;
	add.s64 	%rd22, %rd5, %rd10;
	st.global.f64 	[%rd22+8], %fd18;
	mul.f64 	%fd19, %fd2, %fd18;
	sub.f64 	%fd20, %fd18, %fd4;
	mul.f64 	%fd21, %fd19, %fd20;
	add.f64 	%fd22, %fd18, 0dBFF0000000000000;
	mul.f64 	%fd23, %fd22, %fd21;
	add.s64 	%rd23, %rd6, %rd10;
	ld.global.f64 	%fd24, [%rd23+8];
	fma.rn.f64 	%fd25, %fd24, %fd18, %fd23;
	mul.f64 	%fd26, %fd3, %fd25;
	sub.f64 	%fd27, %fd18, %fd26;
	st.global.f64 	[%rd22+8], %fd27;
	ld.global.f64 	%fd28, [%rd23+8];
	mul.f64 	%fd29, %fd6, %fd28;
	add.f64 	%fd30, %fd7, %fd27;
	div.rn.f64 	%fd31, %fd29, %fd30;
	add.f64 	%fd32, %fd5, %fd31;
	mul.f64 	%fd33, %fd3, %fd32;
	neg.f64 	%fd34, %fd28;
	mul.f64 	%fd35, %fd2, %fd27;
	sub.f64 	%fd36, %fd27, %fd8;
	add.f64 	%fd37, %fd36, 0dBFF0000000000000;
	mul.f64 	%fd38, %fd35, %fd37;
	sub.f64 	%fd39, %fd34, %fd38;
	fma.rn.f64 	%fd40, %fd39, %fd33, %fd28;
	st.global.f64 	[%rd23+8], %fd40;
$L__BB1_2:
	ret;

}


// ===== COMPILED SASS (sm_100) =====

	.target	sm_100

	.elftype	@"ET_EXEC"


//--------------------- .note.nv.tkinfo           --------------------------
	.section	.note.nv.tkinfo,"",@"SHT_NOTE"
	.sectionflags	@"SHF_NOTE_NV_TKINFO"
	.tkinfo
        /*0018*/ 	.word	0x00000002
        /*0030*/ 	.string	""
        /*0030*/ 	.string	"ptxas"
        /*0030*/ 	.string	"Cuda compilation tools, release 13.0, V13.0.88"
        /*0030*/ 	.string	"Build cuda_13.0.r13.0/compiler.36424714_0"
        /*0030*/ 	.string	"-arch sm_100 -m 64 "



//--------------------- .note.nv.cuinfo           --------------------------
	.section	.note.nv.cuinfo,"",@"SHT_NOTE"
	.sectionflags	@"SHF_NOTE_NV_CUINFO"
        /*0018*/ 	.short	0x0002
        /*001a*/ 	.short	0x0064
        /*001c*/ 	.short	0x0082
	.zero		2


//--------------------- .nv.info                  --------------------------
	.section	.nv.info,"",@"SHT_CUDA_INFO"
	.align	4


	//----- nvinfo : EIATTR_REGCOUNT
	.align		4
        /*0000*/ 	.byte	0x04, 0x2f
        /*0002*/ 	.short	(.L_1 - .L_0)
	.align		4
.L_0:
        /*0004*/ 	.word	index@(_Z17mirror_boundariesPdii)
        /*0008*/ 	.word	0x00000010


	//----- nvinfo : EIATTR_FRAME_SIZE
	.align		4
.L_1:
        /*000c*/ 	.byte	0x04, 0x11
        /*000e*/ 	.short	(.L_3 - .L_2)
	.align		4
.L_2:
        /*0010*/ 	.word	index@(_Z17mirror_boundariesPdii)
        /*0014*/ 	.word	0x00000000


	//----- nvinfo : EIATTR_REGCOUNT
	.align		4
.L_3:
        /*0018*/ 	.byte	0x04, 0x2f
        /*001a*/ 	.short	(.L_5 - .L_4)
	.align		4
.L_4:
        /*001c*/ 	.word	index@(_Z8simulatePdS_S_diiddddddd)
        /*0020*/ 	.word	0x0000001d


	//----- nvinfo : EIATTR_FRAME_SIZE
	.align		4
.L_5:
        /*0024*/ 	.byte	0x04, 0x11
        /*0026*/ 	.short	(.L_7 - .L_6)
	.align		4
.L_6:
        /*0028*/ 	.word	index@($__internal_0_$__cuda_sm20_div_rn_f64_full)
        /*002c*/ 	.word	0x00000000


	//----- nvinfo : EIATTR_FRAME_SIZE
	.align		4
.L_7:
        /*0030*/ 	.byte	0x04, 0x11
        /*0032*/ 	.short	(.L_9 - .L_8)
	.align		4
.L_8:
        /*0034*/ 	.word	index@(_Z8simulatePdS_S_diiddddddd)
        /*0038*/ 	.word	0x00000000


	//----- nvinfo : EIATTR_MIN_STACK_SIZE
	.align		4
.L_9:
        /*003c*/ 	.byte	0x04, 0x12
        /*003e*/ 	.short	(.L_11 - .L_10)
	.align		4
.L_10:
        /*0040*/ 	.word	index@(_Z8simulatePdS_S_diiddddddd)
        /*0044*/ 	.word	0x00000000


	//----- nvinfo : EIATTR_MIN_STACK_SIZE
	.align		4
.L_11:
        /*0048*/ 	.byte	0x04, 0x12
        /*004a*/ 	.short	(.L_13 - .L_12)
	.align		4
.L_12:
        /*004c*/ 	.word	index@(_Z17mirror_boundariesPdii)
        /*0050*/ 	.word	0x00000000
.L_13:


//--------------------- .nv.compat                --------------------------
	.section	.nv.compat,"",@"SHT_CUDA_COMPAT_INFO"
	.align	4
        /*0000*/ 	.byte	0x02, 0x09, 0x00, 0x00, 0x02, 0x02, 0x01, 0x00, 0x02, 0x05, 0x05, 0x00, 0x03, 0x07, 0x01, 0x01
        /*0010*/ 	.byte	0x02, 0x03, 0x00, 0x00, 0x02, 0x06, 0x01, 0x00, 0x04, 0x0b, 0x08, 0x00, 0x01, 0x00, 0x00, 0x00
        /*0020*/ 	.byte	0x00, 0x00, 0x00, 0x00


//--------------------- .nv.info._Z8simulatePdS_S_diiddddddd --------------------------
	.section	.nv.info._Z8simulatePdS_S_diiddddddd,"",@"SHT_CUDA_INFO"
	.sectionflags	@""
	.align	4


	//----- nvinfo : EIATTR_CUDA_API_VERSION
	.align		4
        /*0000*/ 	.byte	0x04, 0x37
        /*0002*/ 	.short	(.L_15 - .L_14)
.L_14:
        /*0004*/ 	.word	0x00000082


	//----- nvinfo : EIATTR_KPARAM_INFO
	.align		4
.L_15:
        /*0008*/ 	.byte	0x04, 0x17
        /*000a*/ 	.short	(.L_17 - .L_16)
.L_16:
        /*000c*/ 	.word	0x00000000
        /*0010*/ 	.short	0x000c
        /*0012*/ 	.short	0x0058
        /*0014*/ 	.byte	0x00, 0xf0, 0x21, 0x00


	//----- nvinfo : EIATTR_KPARAM_INFO
	.align		4
.L_17:
        /*0018*/ 	.byte	0x04, 0x17
        /*001a*/ 	.short	(.L_19 - .L_18)
.L_18:
        /*001c*/ 	.word	0x00000000
        /*0020*/ 	.short	0x000b
        /*0022*/ 	.short	0x0050
        /*0024*/ 	.byte	0x00, 0xf0, 0x21, 0x00


	//----- nvinfo : EIATTR_KPARAM_INFO
	.align		4
.L_19:
        /*0028*/ 	.byte	0x04, 0x17
        /*002a*/ 	.short	(.L_21 - .L_20)
.L_20:
        /*002c*/ 	.word	0x00000000
        /*0030*/ 	.short	0x000a
        /*0032*/ 	.short	0x0048
        /*0034*/ 	.byte	0x00, 0xf0, 0x21, 0x00


	//----- nvinfo : EIATTR_KPARAM_INFO
	.align		4
.L_21:
        /*0038*/ 	.byte	0x04, 0x17
        /*003a*/ 	.short	(.L_23 - .L_22)
.L_22:
        /*003c*/ 	.word	0x00000000
        /*0040*/ 	.short	0x0009
        /*0042*/ 	.short	0x0040
        /*0044*/ 	.byte	0x00, 0xf0, 0x21, 0x00


	//----- nvinfo : EIATTR_KPARAM_INFO
	.align		4
.L_23:
        /*0048*/ 	.byte	0x04, 0x17
        /*004a*/ 	.short	(.L_25 - .L_24)
.L_24:
        /*004c*/ 	.word	0x00000000
        /*0050*/ 	.short	0x0008
        /*0052*/ 	.short	0x0038
        /*0054*/ 	.byte	0x00, 0xf0, 0x21, 0x00


	//----- nvinfo : EIATTR_KPARAM_INFO
	.align		4
.L_25:
        /*0058*/ 	.byte	0x04, 0x17
        /*005a*/ 	.short	(.L_27 - .L_26)
.L_26:
        /*005c*/ 	.word	0x00000000
        /*0060*/ 	.short	0x0007
        /*0062*/ 	.short	0x0030
        /*0064*/ 	.byte	0x00, 0xf0, 0x21, 0x00


	//----- nvinfo : EIATTR_KPARAM_INFO
	.align		4
.L_27:
        /*0068*/ 	.byte	0x04, 0x17
        /*006a*/ 	.short	(.L_29 - .L_28)
.L_28:
        /*006c*/ 	.word	0x00000000
        /*0070*/ 	.short	0x0006
        /*0072*/ 	.short	0x0028
        /*0074*/ 	.byte	0x00, 0xf0, 0x21, 0x00


	//----- nvinfo : EIATTR_KPARAM_INFO
	.align		4
.L_29:
        /*0078*/ 	.byte	0x04, 0x17
        /*007a*/ 	.short	(.L_31 - .L_30)
.L_30:
        /*007c*/ 	.word	0x00000000
        /*0080*/ 	.short	0x0005
        /*0082*/ 	.short	0x0024
        /*0084*/ 	.byte	0x00, 0xf0, 0x11, 0x00


	//----- nvinfo : EIATTR_KPARAM_INFO
	.align		4
.L_31:
        /*0088*/ 	.byte	0x04, 0x17
        /*008a*/ 	.short	(.L_33 - .L_32)
.L_32:
        /*008c*/ 	.word	0x00000000
        /*0090*/ 	.short	0x0004
        /*0092*/ 	.short	0x0020
        /*0094*/ 	.byte	0x00, 0xf0, 0x11, 0x00


	//----- nvinfo : EIATTR_KPARAM_INFO
	.align		4
.L_33:
        /*0098*/ 	.byte	0x04, 0x17
        /*009a*/ 	.short	(.L_35 - .L_34)
.L_34:
        /*009c*/ 	.word	0x00000000
        /*00a0*/ 	.short	0x0003
        /*00a2*/ 	.short	0x0018
        /*00a4*/ 	.byte	0x00, 0xf0, 0x21, 0x00


	//----- nvinfo : EIATTR_KPARAM_INFO
	.align		4
.L_35:
        /*00a8*/ 	.byte	0x04, 0x17
        /*00aa*/ 	.short	(.L_37 - .L_36)
.L_36:
        /*00ac*/ 	.word	0x00000000
        /*00b0*/ 	.short	0x0002
        /*00b2*/ 	.short	0x0010
        /*00b4*/ 	.byte	0x00, 0xf5, 0x21, 0x00


	//----- nvinfo : EIATTR_KPARAM_INFO
	.align		4
.L_37:
        /*00b8*/ 	.byte	0x04, 0x17
        /*00ba*/ 	.short	(.L_39 - .L_38)
.L_38:
        /*00bc*/ 	.word	0x00000000
        /*00c0*/ 	.short	0x0001
        /*00c2*/ 	.short	0x0008
        /*00c4*/ 	.byte	0x00, 0xf5, 0x21, 0x00


	//----- nvinfo : EIATTR_KPARAM_INFO
	.align		4
.L_39:
        /*00c8*/ 	.byte	0x04, 0x17
        /*00ca*/ 	.short	(.L_41 - .L_40)
.L_40:
        /*00cc*/ 	.word	0x00000000
        /*00d0*/ 	.short	0x0000
        /*00d2*/ 	.short	0x0000
        /*00d4*/ 	.byte	0x00, 0xf5, 0x21, 0x00


	//----- nvinfo : EIATTR_SPARSE_MMA_MASK
	.align		4
.L_41:
        /*00d8*/ 	.byte	0x03, 0x50
        /*00da*/ 	.short	0x0000


	//----- nvinfo : EIATTR_MAXREG_COUNT
	.align		4
        /*00dc*/ 	.byte	0x03, 0x1b
        /*00de*/ 	.short	0x00ff


	//----- nvinfo : EIATTR_MERCURY_ISA_VERSION
	.align		4
        /*00e0*/ 	.byte	0x03, 0x5f
        /*00e2*/ 	.short	0x0101


	//----- nvinfo : EIATTR_VRC_CTA_INIT_COUNT
	.align		4
        /*00e4*/ 	.byte	0x02, 0x4a
	.zero		1
	.zero		1


	//----- nvinfo : EIATTR_EXIT_INSTR_OFFSETS
	.align		4
        /*00e8*/ 	.byte	0x04, 0x1c
        /*00ea*/ 	.short	(.L_43 - .L_42)


	//   ....[0]....
.L_42:
        /*00ec*/ 	.word	0x000000c0


	//   ....[1]....
        /*00f0*/ 	.word	0x00000660


	//----- nvinfo : EIATTR_CRS_STACK_SIZE
	.align		4
.L_43:
        /*00f4*/ 	.byte	0x04, 0x1e
        /*00f6*/ 	.short	(.L_45 - .L_44)
.L_44:
        /*00f8*/ 	.word	0x00000000


	//----- nvinfo : EIATTR_CBANK_PARAM_SIZE
	.align		4
.L_45:
        /*00fc*/ 	.byte	0x03, 0x19
        /*00fe*/ 	.short	0x0060


	//----- nvinfo : EIATTR_PARAM_CBANK
	.align		4
        /*0100*/ 	.byte	0x04, 0x0a
        /*0102*/ 	.short	(.L_47 - .L_46)
	.align		4
.L_46:
        /*0104*/ 	.word	index@(.nv.constant0._Z8simulatePdS_S_diiddddddd)
        /*0108*/ 	.short	0x0380
        /*010a*/ 	.short	0x0060


	//----- nvinfo : EIATTR_SW_WAR
	.align		4
.L_47:
        /*010c*/ 	.byte	0x04, 0x36
        /*010e*/ 	.short	(.L_49 - .L_48)
.L_48:
        /*0110*/ 	.word	0x00000008
.L_49:


//--------------------- .nv.info._Z17mirror_boundariesPdii --------------------------
	.section	.nv.info._Z17mirror_boundariesPdii,"",@"SHT_CUDA_INFO"
	.sectionflags	@""
	.align	4


	//----- nvinfo : EIATTR_CUDA_API_VERSION
	.align		4
        /*0000*/ 	.byte	0x04, 0x37
        /*0002*/ 	.short	(.L_51 - .L_50)
.L_50:
        /*0004*/ 	.word	0x00000082


	//----- nvinfo : EIATTR_KPARAM_INFO
	.align		4
.L_51:
        /*0008*/ 	.byte	0x04, 0x17
        /*000a*/ 	.short	(.L_53 - .L_52)
.L_52:
        /*000c*/ 	.word	0x00000000
        /*0010*/ 	.short	0x0002
        /*0012*/ 	.short	0x000c
        /*0014*/ 	.byte	0x00, 0xf0, 0x11, 0x00


	//----- nvinfo : EIATTR_KPARAM_INFO
	.align		4
.L_53:
        /*0018*/ 	.byte	0x04, 0x17
        /*001a*/ 	.short	(.L_55 - .L_54)
.L_54:
        /*001c*/ 	.word	0x00000000
        /*0020*/ 	.short	0x0001
        /*0022*/ 	.short	0x0008
        /*0024*/ 	.byte	0x00, 0xf0, 0x11, 0x00


	//----- nvinfo : EIATTR_KPARAM_INFO
	.align		4
.L_55:
        /*0028*/ 	.byte	0x04, 0x17
        /*002a*/ 	.short	(.L_57 - .L_56)
.L_56:
        /*002c*/ 	.word	0x00000000
        /*0030*/ 	.short	0x0000
        /*0032*/ 	.short	0x0000
        /*0034*/ 	.byte	0x00, 0xf5, 0x21, 0x00


	//----- nvinfo : EIATTR_SPARSE_MMA_MASK
	.align		4
.L_57:
        /*0038*/ 	.byte	0x03, 0x50
        /*003a*/ 	.short	0x0000


	//----- nvinfo : EIATTR_MAXREG_COUNT
	.align		4
        /*003c*/ 	.byte	0x03, 0x1b
        /*003e*/ 	.short	0x00ff


	//----- nvinfo : EIATTR_MERCURY_ISA_VERSION
	.align		4
        /*0040*/ 	.byte	0x03, 0x5f
        /*0042*/ 	.short	0x0101


	//----- nvinfo : EIATTR_VRC_CTA_INIT_COUNT
	.align		4
        /*0044*/ 	.byte	0x02, 0x4a
	.zero		1
	.zero		1


	//----- nvinfo : EIATTR_EXIT_INSTR_OFFSETS
	.align		4
        /*0048*/ 	.byte	0x04, 0x1c
        /*004a*/ 	.short	(.L_59 - .L_58)


	//   ....[0]....
.L_58:
        /*004c*/ 	.word	0x00000190


	//   ....[1]....
        /*0050*/ 	.word	0x00000290


	//----- nvinfo : EIATTR_CRS_STACK_SIZE
	.align		4
.L_59:
        /*0054*/ 	.byte	0x04, 0x1e
        /*0056*/ 	.short	(.L_61 - .L_60)
.L_60:
        /*0058*/ 	.word	0x00000000


	//----- nvinfo : EIATTR_CBANK_PARAM_SIZE
	.align		4
.L_61:
        /*005c*/ 	.byte	0x03, 0x19
        /*005e*/ 	.short	0x0010


	//----- nvinfo : EIATTR_PARAM_CBANK
	.align		4
        /*0060*/ 	.byte	0x04, 0x0a
        /*0062*/ 	.short	(.L_63 - .L_62)
	.align		4
.L_62:
        /*0064*/ 	.word	index@(.nv.constant0._Z17mirror_boundariesPdii)
        /*0068*/ 	.short	0x0380
        /*006a*/ 	.short	0x0010


	//----- nvinfo : EIATTR_SW_WAR
	.align		4
.L_63:
        /*006c*/ 	.byte	0x04, 0x36
        /*006e*/ 	.short	(.L_65 - .L_64)
.L_64:
        /*0070*/ 	.word	0x00000008
.L_65:


//--------------------- .nv.callgraph             --------------------------
	.section	.nv.callgraph,"",@"SHT_CUDA_CALLGRAPH"
	.align	4
	.sectionentsize	8
	.align		4
        /*0000*/ 	.word	0x00000000
	.align		4
        /*0004*/ 	.word	0xffffffff
	.align		4
        /*0008*/ 	.word	0x00000000
	.align		4
        /*000c*/ 	.word	0xfffffffe
	.align		4
        /*0010*/ 	.word	0x00000000
	.align		4
        /*0014*/ 	.word	0xfffffffd
	.align		4
        /*0018*/ 	.word	0x00000000
	.align		4
        /*001c*/ 	.word	0xfffffffc


//--------------------- .text._Z8simulatePdS_S_diiddddddd --------------------------
	.section	.text._Z8simulatePdS_S_diiddddddd,"ax",@progbits
	.align	128
        .global         _Z8simulatePdS_S_diiddddddd
        .type           _Z8simulatePdS_S_diiddddddd,@function
        .size           _Z8simulatePdS_S_diiddddddd,(.L_x_11 - _Z8simulatePdS_S_diiddddddd)
        .other          _Z8simulatePdS_S_diiddddddd,@"STO_CUDA_ENTRY STV_DEFAULT"
_Z8simulatePdS_S_diiddddddd:
.text._Z8simulatePdS_S_diiddddddd:
[----:B------:R-:W-:Y:S01]  /*0000*/  LDC R1, c[0x0][0x37c] ;  /* 0x0000df00ff017b82 */ /* 0x000fe20000000800 */
[----:B------:R-:W0:Y:S07]  /*0010*/  S2R R3, SR_TID.Y ;  /* 0x0000000000037919 */ /* 0x000e2e0000002200 */
[----:B------:R-:W0:Y:S01]  /*0020*/  S2UR UR4, SR_CTAID.Y ;  /* 0x00000000000479c3 */ /* 0x000e220000002600 */
[----:B------:R-:W1:Y:S07]  /*0030*/  S2R R2, SR_TID.X ;  /* 0x0000000000027919 */ /* 0x000e6e0000002100 */
[----:B------:R-:W0:Y:S08]  /*0040*/  LDC R0, c[0x0][0x364] ;  /* 0x0000d900ff007b82 */ /* 0x000e300000000800 */
[----:B------:R-:W1:Y:S08]  /*0050*/  S2UR UR5, SR_CTAID.X ;  /* 0x00000000000579c3 */ /* 0x000e700000002500 */
[----:B------:R-:W1:Y:S08]  /*0060*/  LDC R9, c[0x0][0x360] ;  /* 0x0000d800ff097b82 */ /* 0x000e700000000800 */
[----:B------:R-:W2:Y:S01]  /*0070*/  LDC.64 R4, c[0x0][0x3a0] ;  /* 0x0000e800ff047b82 */ /* 0x000ea20000000a00 */
[----:B0-----:R-:W-:-:S02]  /*0080*/  IMAD R0, R0, UR4, R3 ;  /* 0x0000000400007c24 */ /* 0x001fc4000f8e0203 */
[----:B-1----:R-:W-:-:S03]  /*0090*/  IMAD R9, R9, UR5, R2 ;  /* 0x0000000509097c24 */ /* 0x002fc6000f8e0202 */
[----:B--2---:R-:W-:-:S04]  /*00a0*/  ISETP.GE.AND P0, PT, R0, R5, PT ;  /* 0x000000050000720c */ /* 0x004fc80003f06270 */
[----:B------:R-:W-:-:S13]  /*00b0*/  ISETP.GE.OR P0, PT, R9, R4, P0 ;  /* 0x000000040900720c */ /* 0x000fda0000706670 */
[----:B------:R-:W-:Y:S05]  /*00c0*/  @P0 EXIT ;  /* 0x000000000000094d */ /* 0x000fea0003800000 */
[----:B------:R-:W0:Y:S01]  /*00d0*/  LDC.64 R6, c[0x0][0x388] ;  /* 0x0000e200ff067b82 */ /* 0x000e220000000a00 */
[----:B------:R-:W-:Y:S01]  /*00e0*/  VIADD R3, R4, 0x2 ;  /* 0x0000000204037836 */ /* 0x000fe20000000000 */
[----:B------:R-:W1:Y:S01]  /*00f0*/  LDCU.128 UR8, c[0x0][0x380] ;  /* 0x00007000ff0877ac */ /* 0x000e620008000c00 */
[----:B------:R-:W-:Y:S02]  /*0100*/  SHF.R.S32.HI R15, RZ, 0x1f, R9 ;  /* 0x0000001fff0f7819 */ /* 0x000fe40000011409 */
[----:B------:R-:W-:Y:S01]  /*0110*/  IMAD R2, R0, R3, R3 ;  /* 0x0000000300027224 */ /* 0x000fe200078e0203 */
[----:B------:R-:W2:Y:S03]  /*0120*/  LDCU.64 UR4, c[0x0][0x358] ;  /* 0x00006b00ff0477ac */ /* 0x000ea60008000a00 */
[C---:B------:R-:W-:Y:S01]  /*0130*/  IMAD.IADD R5, R9.reuse, 0x1, R2 ;  /* 0x0000000109057824 */ /* 0x040fe200078e0202 */
[----:B------:R-:W-:Y:S01]  /*0140*/  IADD3 R0, P0, PT, R9, R2, RZ ;  /* 0x0000000209007210 */ /* 0x000fe20007f1e0ff */
[----:B------:R-:W3:Y:S03]  /*0150*/  LDCU.64 UR6, c[0x0][0x398] ;  /* 0x00007300ff0677ac */ /* 0x000ee60008000a00 */
[----:B------:R-:W-:Y:S01]  /*0160*/  LEA.HI.X.SX32 R11, R2, R15, 0x1, P0 ;  /* 0x0000000f020b7211 */ /* 0x000fe200000f0eff */
[----:B------:R-:W-:-:S02]  /*0170*/  IMAD.SHL.U32 R8, R0, 0x8, RZ ;  /* 0x0000000800087824 */ /* 0x000fc400078e00ff */
[----:B------:R-:W-:Y:S01]  /*0180*/  IMAD.IADD R2, R3, 0x1, R2 ;  /* 0x0000000103027824 */ /* 0x000fe200078e0202 */
[----:B------:R-:W-:Y:S02]  /*0190*/  SHF.L.U64.HI R0, R0, 0x3, R11 ;  /* 0x0000000300007819 */ /* 0x000fe4000001020b */
[----:B-1----:R-:W-:Y:S01]  /*01a0*/  IADD3 R4, P0, PT, R8, UR10, RZ ;  /* 0x0000000a08047c10 */ /* 0x002fe2000ff1e0ff */
[----:B0-----:R-:W-:-:S03]  /*01b0*/  IMAD.WIDE R6, R5, 0x8, R6 ;  /* 0x0000000805067825 */ /* 0x001fc600078e0206 */
[----:B------:R-:W-:Y:S02]  /*01c0*/  IADD3.X R5, PT, PT, R0, UR11, RZ, P0, !PT ;  /* 0x0000000b00057c10 */ /* 0x000fe400087fe4ff */
[----:B------:R-:W-:Y:S01]  /*01d0*/  IADD3 R13, P0, PT, R9, R2, RZ ;  /* 0x00000002090d7210 */ /* 0x000fe20007f1e0ff */
[----:B--2---:R-:W2:Y:S04]  /*01e0*/  LDG.E.64 R6, desc[UR4][R6.64] ;  /* 0x0000000406067981 */ /* 0x004ea8000c1e1b00 */
[----:B------:R-:W2:Y:S01]  /*01f0*/  LDG.E.64 R10, desc[UR4][R4.64+0x10] ;  /* 0x00001004040a7981 */ /* 0x000ea2000c1e1b00 */
[----:B------:R-:W-:Y:S01]  /*0200*/  IMAD R14, R3, -0x2, R2 ;  /* 0xfffffffe030e7824 */ /* 0x000fe200078e0202 */
[----:B------:R-:W-:Y:S02]  /*0210*/  LEA.HI.X.SX32 R16, R2, R15, 0x1, P0 ;  /* 0x0000000f02107211 */ /* 0x000fe400000f0eff */
[----:B------:R-:W-:Y:S01]  /*0220*/  LEA R12, P0, R13, UR10, 0x3 ;  /* 0x0000000a0d0c7c11 */ /* 0x000fe2000f8018ff */
[----:B------:R-:W4:Y:S01]  /*0230*/  LDG.E.64 R2, desc[UR4][R4.64+0x8] ;  /* 0x0000080404027981 */ /* 0x000f22000c1e1b00 */
[----:B------:R-:W-:-:S02]  /*0240*/  IADD3 R9, P1, PT, R9, R14, RZ ;  /* 0x0000000e09097210 */ /* 0x000fc40007f3e0ff */
[----:B------:R-:W-:Y:S02]  /*0250*/  LEA.HI.X R13, R13, UR11, R16, 0x3, P0 ;  /* 0x0000000b0d0d7c11 */ /* 0x000fe400080f1c10 */
[----:B------:R-:W-:Y:S02]  /*0260*/  LEA.HI.X.SX32 R16, R14, R15, 0x1, P1 ;  /* 0x0000000f0e107211 */ /* 0x000fe400008f0eff */
[C---:B------:R-:W-:Y:S02]  /*0270*/  LEA R14, P0, R9.reuse, UR10, 0x3 ;  /* 0x0000000a090e7c11 */ /* 0x040fe4000f8018ff */
[----:B------:R-:W5:Y:S02]  /*0280*/  LDG.E.64 R12, desc[UR4][R12.64+0x8] ;  /* 0x000008040c0c7981 */ /* 0x000f64000c1e1b00 */
[----:B------:R-:W-:Y:S01]  /*0290*/  LEA.HI.X R15, R9, UR11, R16, 0x3, P0 ;  /* 0x0000000b090f7c11 */ /* 0x000fe200080f1c10 */
[----:B------:R-:W0:Y:S05]  /*02a0*/  LDCU.64 UR10, c[0x0][0x390] ;  /* 0x00007200ff0a77ac */ /* 0x000e2a0008000a00 */
[----:B------:R-:W3:Y:S01]  /*02b0*/  LDG.E.64 R14, desc[UR4][R14.64+0x8] ;  /* 0x000008040e0e7981 */ /* 0x000ee2000c1e1b00 */
[----:B--2---:R-:W-:Y:S01]  /*02c0*/  DADD R6, R10, R6 ;  /* 0x000000000a067229 */ /* 0x004fe20000000006 */
[----:B------:R-:W-:-:S02]  /*02d0*/  IADD3 R10, P0, PT, R8, UR8, RZ ;  /* 0x00000008080a7c10 */ /* 0x000fc4000ff1e0ff */
[----:B0-----:R-:W-:Y:S02]  /*02e0*/  IADD3 R8, P1, PT, R8, UR10, RZ ;  /* 0x0000000a08087c10 */ /* 0x001fe4000ff3e0ff */
[----:B------:R-:W-:-:S03]  /*02f0*/  IADD3.X R11, PT, PT, R0, UR9, RZ, P0, !PT ;  /* 0x00000009000b7c10 */ /* 0x000fc600087fe4ff */
[----:B----4-:R-:W-:Y:S01]  /*0300*/  DFMA R6, R2, -4, R6 ;  /* 0xc01000000206782b */ /* 0x010fe20000000006 */
[----:B------:R-:W-:Y:S01]  /*0310*/  IADD3.X R9, PT, PT, R0, UR11, RZ, P1, !PT ;  /* 0x0000000b00097c10 */ /* 0x000fe20008ffe4ff */
[----:B------:R-:W0:Y:S06]  /*0320*/  LDCU.128 UR8, c[0x0][0x3b0] ;  /* 0x00007600ff0877ac */ /* 0x000e2c0008000c00 */
[----:B-----5:R-:W-:-:S08]  /*0330*/  DADD R6, R6, R12 ;  /* 0x0000000006067229 */ /* 0x020fd0000000000c */
[----:B---3--:R-:W-:-:S08]  /*0340*/  DADD R6, R6, R14 ;  /* 0x0000000006067229 */ /* 0x008fd0000000000e */
[----:B------:R-:W-:Y:S01]  /*0350*/  DFMA R2, R6, UR6, R2 ;  /* 0x0000000606027c2b */ /* 0x000fe20008000002 */
[----:B------:R-:W1:Y:S06]  /*0360*/  LDCU.64 UR6, c[0x0][0x3a8] ;  /* 0x00007500ff0677ac */ /* 0x000e6c0008000a00 */
[----:B------:R2:W-:Y:S04]  /*0370*/  STG.E.64 desc[UR4][R10.64+0x8], R2 ;  /* 0x000008020a007986 */ /* 0x0005e8000c101b04 */
[----:B------:R-:W3:Y:S01]  /*0380*/  LDG.E.64 R14, desc[UR4][R8.64+0x8] ;  /* 0x00000804080e7981 */ /* 0x000ee2000c1e1b00 */
[----:B0-----:R-:W-:-:S02]  /*0390*/  DADD R6, R2, -UR10 ;  /* 0x8000000a02067e29 */ /* 0x001fc40008000000 */
[C---:B------:R-:W-:Y:S02]  /*03a0*/  DADD R12, R2.reuse, -1 ;  /* 0xbff00000020c7429 */ /* 0x040fe40000000000 */
[----:B-1----:R-:W-:Y:S01]  /*03b0*/  DMUL R4, R2, UR6 ;  /* 0x0000000602047c28 */ /* 0x002fe20008000000 */
[----:B------:R-:W0:Y:S07]  /*03c0*/  LDCU.64 UR6, c[0x0][0x3d0] ;  /* 0x00007a00ff0677ac */ /* 0x000e2e0008000a00 */
[----:B------:R-:W-:-:S08]  /*03d0*/  DMUL R4, R4, R6 ;  /* 0x0000000604047228 */ /* 0x000fd00000000000 */
[----:B------:R-:W-:-:S08]  /*03e0*/  DMUL R4, R4, R12 ;  /* 0x0000000c04047228 */ /* 0x000fd00000000000 */
[----:B---3--:R-:W-:-:S08]  /*03f0*/  DFMA R4, R2, R14, R4 ;  /* 0x0000000e0204722b */ /* 0x008fd00000000004 */
[----:B------:R-:W-:-:S07]  /*0400*/  DFMA R6, -R4, UR8, R2 ;  /* 0x0000000804067c2b */ /* 0x000fce0008000102 */
[----:B------:R1:W-:Y:S04]  /*0410*/  STG.E.64 desc[UR4][R10.64+0x8], R6 ;  /* 0x000008060a007986 */ /* 0x0003e8000c101b04 */
[----:B------:R-:W3:Y:S01]  /*0420*/  LDG.E.64 R4, desc[UR4][R8.64+0x8] ;  /* 0x0000080408047981 */ /* 0x000ee2000c1e1b00 */
[----:B0-----:R-:W-:Y:S01]  /*0430*/  DADD R14, R6, UR6 ;  /* 0x00000006060e7e29 */ /* 0x001fe20008000000 */
[----:B--2---:R-:W-:Y:S01]  /*0440*/  IMAD.MOV.U32 R2, RZ, RZ, 0x1 ;  /* 0x00000001ff027424 */ /* 0x004fe200078e00ff */
[----:B------:R-:W3:Y:S01]  /*0450*/  LDCU.64 UR6, c[0x0][0x3c8] ;  /* 0x00007900ff0677ac */ /* 0x000ee20008000a00 */
[----:B------:R-:W-:Y:S03]  /*0460*/  BSSY.RECONVERGENT B0, `(.L_x_0) ;  /* 0x0000013000007945 */ /* 0x000fe60003800200 */
[----:B------:R-:W0:Y:S02]  /*0470*/  MUFU.RCP64H R3, R15 ;  /* 0x0000000f00037308 */ /* 0x000e240000001800 */
[----:B0-----:R-:W-:-:S08]  /*0480*/  DFMA R12, -R14, R2, 1 ;  /* 0x3ff000000e0c742b */ /* 0x001fd00000000102 */
[----:B------:R-:W-:-:S08]  /*0490*/  DFMA R12, R12, R12, R12 ;  /* 0x0000000c0c0c722b */ /* 0x000fd0000000000c */
[----:B------:R-:W-:-:S08]  /*04a0*/  DFMA R2, R2, R12, R2 ;  /* 0x0000000c0202722b */ /* 0x000fd00000000002 */
[----:B------:R-:W-:-:S08]  /*04b0*/  DFMA R16, -R14, R2, 1 ;  /* 0x3ff000000e10742b */ /* 0x000fd00000000102 */
[----:B------:R-:W-:Y:S02]  /*04c0*/  DFMA R2, R2, R16, R2 ;  /* 0x000000100202722b */ /* 0x000fe40000000002 */
[----:B---3--:R-:W-:-:S08]  /*04d0*/  DMUL R12, R4, UR6 ;  /* 0x00000006040c7c28 */ /* 0x008fd00008000000 */
[----:B-1----:R-:W-:Y:S02]  /*04e0*/  DMUL R10, R12, R2 ;  /* 0x000000020c0a7228 */ /* 0x002fe40000000000 */
[----:B------:R-:W-:-:S06]  /*04f0*/  FSETP.GEU.AND P1, PT, |R13|, 6.5827683646048100446e-37, PT ;  /* 0x036000000d00780b */ /* 0x000fcc0003f2e200 */
[----:B------:R-:W-:-:S08]  /*0500*/  DFMA R16, -R14, R10, R12 ;  /* 0x0000000a0e10722b */ /* 0x000fd0000000010c */
[----:B------:R-:W-:-:S10]  /*0510*/  DFMA R2, R2, R16, R10 ;  /* 0x000000100202722b */ /* 0x000fd4000000000a */
[----:B------:R-:W-:-:S05]  /*0520*/  FFMA R0, RZ, R15, R3 ;  /* 0x0000000fff007223 */ /* 0x000fca0000000003 */
[----:B------:R-:W-:-:S13]  /*0530*/  FSETP.GT.AND P0, PT, |R0|, 1.469367938527859385e-39, PT ;  /* 0x001000000000780b */ /* 0x000fda0003f04200 */
[----:B------:R-:W-:Y:S05]  /*0540*/  @P0 BRA P1, `(.L_x_1) ;  /* 0x0000000000100947 */ /* 0x000fea0000800000 */
[----:B------:R-:W-:-:S07]  /*0550*/  MOV R0, 0x570 ;  /* 0x0000057000007802 */ /* 0x000fce0000000f00 */
[----:B------:R-:W-:Y:S05]  /*0560*/  CALL.REL.NOINC `($__internal_0_$__cuda_sm20_div_rn_f64_full) ;  /* 0x0000000000407944 */ /* 0x000fea0003c00000 */
[----:B------:R-:W-:Y:S02]  /*0570*/  IMAD.MOV.U32 R2, RZ, RZ, R18 ;  /* 0x000000ffff027224 */ /* 0x000fe400078e0012 */
[----:B------:R-:W-:-:S07]  /*0580*/  IMAD.MOV.U32 R3, RZ, RZ, R19 ;  /* 0x000000ffff037224 */ /* 0x000fce00078e0013 */
.L_x_1:
[----:B------:R-:W-:Y:S05]  /*0590*/  BSYNC.RECONVERGENT B0 ;  /* 0x0000000000007941 */ /* 0x000fea0003800200 */
.L_x_0:
[----:B------:R-:W0:Y:S01]  /*05a0*/  LDCU.64 UR8, c[0x0][0x3d8] ;  /* 0x00007b00ff0877ac */ /* 0x000e220008000a00 */
[----:B------:R-:W1:Y:S01]  /*05b0*/  LDCU.64 UR6, c[0x0][0x3c0] ;  /* 0x00007800ff0677ac */ /* 0x000e620008000a00 */
[----:B------:R-:W2:Y:S01]  /*05c0*/  LDCU.64 UR12, c[0x0][0x3a8] ;  /* 0x00007500ff0c77ac */ /* 0x000ea20008000a00 */
[----:B------:R-:W3:Y:S01]  /*05d0*/  LDCU.64 UR10, c[0x0][0x3b0] ;  /* 0x00007600ff0a77ac */ /* 0x000ee20008000a00 */
[----:B0-----:R-:W-:Y:S02]  /*05e0*/  DADD R10, R6, -UR8 ;  /* 0x80000008060a7e29 */ /* 0x001fe40008000000 */
[----:B-1----:R-:W-:Y:S02]  /*05f0*/  DADD R2, R2, UR6 ;  /* 0x0000000602027e29 */ /* 0x002fe40008000000 */
[----:B--2---:R-:W-:-:S04]  /*0600*/  DMUL R6, R6, UR12 ;  /* 0x0000000c06067c28 */ /* 0x004fc80008000000 */
[----:B------:R-:W-:Y:S02]  /*0610*/  DADD R10, R10, -1 ;  /* 0xbff000000a0a7429 */ /* 0x000fe40000000000 */
[----:B---3--:R-:W-:-:S06]  /*0620*/  DMUL R2, R2, UR10 ;  /* 0x0000000a02027c28 */ /* 0x008fcc0008000000 */
[----:B------:R-:W-:-:S08]  /*0630*/  DFMA R6, -R6, R10, -R4 ;  /* 0x0000000a0606722b */ /* 0x000fd00000000904 */
[----:B------:R-:W-:-:S07]  /*0640*/  DFMA R2, R2, R6, R4 ;  /* 0x000000060202722b */ /* 0x000fce0000000004 */
[----:B------:R-:W-:Y:S01]  /*0650*/  STG.E.64 desc[UR4][R8.64+0x8], R2 ;  /* 0x0000080208007986 */ /* 0x000fe2000c101b04 */
[----:B------:R-:W-:Y:S05]  /*0660*/  EXIT ;  /* 0x000000000000794d */ /* 0x000fea0003800000 */
        .weak           $__internal_0_$__cuda_sm20_div_rn_f64_full
        .type           $__internal_0_$__cuda_sm20_div_rn_f64_full,@function
        .size           $__internal_0_$__cuda_sm20_div_rn_f64_full,(.L_x_11 - $__internal_0_$__cuda_sm20_div_rn_f64_full)
$__internal_0_$__cuda_sm20_div_rn_f64_full:
[C---:B------:R-:W-:Y:S01]  /*0670*/  FSETP.GEU.AND P0, PT, |R15|.reuse, 1.469367938527859385e-39, PT ;  /* 0x001000000f00780b */ /* 0x040fe20003f0e200 */
[--C-:B------:R-:W-:Y:S01]  /*0680*/  IMAD.MOV.U32 R10, RZ, RZ, R14.reuse ;  /* 0x000000ffff0a7224 */ /* 0x100fe200078e000e */
[----:B------:R-:W-:Y:S01]  /*0690*/  LOP3.LUT R2, R15, 0x800fffff, RZ, 0xc0, !PT ;  /* 0x800fffff0f027812 */ /* 0x000fe200078ec0ff */
[----:B------:R-:W-:Y:S01]  /*06a0*/  IMAD.MOV.U32 R11, RZ, RZ, R15 ;  /* 0x000000ffff0b7224 */ /* 0x000fe200078e000f */
[C---:B------:R-:W-:Y:S01]  /*06b0*/  FSETP.GEU.AND P2, PT, |R13|.reuse, 1.469367938527859385e-39, PT ;  /* 0x001000000d00780b */ /* 0x040fe20003f4e200 */
[----:B------:R-:W-:Y:S01]  /*06c0*/  IMAD.MOV.U32 R16, RZ, RZ, 0x1 ;  /* 0x00000001ff107424 */ /* 0x000fe200078e00ff */
[----:B------:R-:W-:Y:S01]  /*06d0*/  LOP3.LUT R3, R2, 0x3ff00000, RZ, 0xfc, !PT ;  /* 0x3ff0000002037812 */ /* 0x000fe200078efcff */
[----:B------:R-:W-:Y:S01]  /*06e0*/  IMAD.MOV.U32 R2, RZ, RZ, R14 ;  /* 0x000000ffff027224 */ /* 0x000fe200078e000e */
[----:B------:R-:W-:Y:S01]  /*06f0*/  LOP3.LUT R20, R13, 0x7ff00000, RZ, 0xc0, !PT ;  /* 0x7ff000000d147812 */ /* 0x000fe200078ec0ff */
[----:B------:R-:W-:Y:S01]  /*0700*/  IMAD.MOV.U32 R14, RZ, RZ, R12 ;  /* 0x000000ffff0e7224 */ /* 0x000fe200078e000c */
[----:B------:R-:W-:Y:S01]  /*0710*/  LOP3.LUT R23, R15, 0x7ff00000, RZ, 0xc0, !PT ;  /* 0x7ff000000f177812 */ /* 0x000fe200078ec0ff */
[----:B------:R-:W-:Y:S02]  /*0720*/  BSSY.RECONVERGENT B1, `(.L_x_2) ;  /* 0x000004e000017945 */ /* 0x000fe40003800200 */
[----:B------:R-:W-:Y:S01]  /*0730*/  @!P0 DMUL R2, R10, 8.98846567431157953865e+307 ;  /* 0x7fe000000a028828 */ /* 0x000fe20000000000 */
[----:B------:R-:W-:Y:S01]  /*0740*/  ISETP.GE.U32.AND P1, PT, R20, R23, PT ;  /* 0x000000171400720c */ /* 0x000fe20003f26070 */
[----:B------:R-:W-:-:S02]  /*0750*/  IMAD.MOV.U32 R22, RZ, RZ, R20 ;  /* 0x000000ffff167224 */ /* 0x000fc400078e0014 */
[----:B------:R-:W-:Y:S02]  /*0760*/  @!P2 LOP3.LUT R21, R11, 0x7ff00000, RZ, 0xc0, !PT ;  /* 0x7ff000000b15a812 */ /* 0x000fe400078ec0ff */
[----:B------:R-:W0:Y:S02]  /*0770*/  MUFU.RCP64H R17, R3 ;  /* 0x0000000300117308 */ /* 0x000e240000001800 */
[----:B------:R-:W-:Y:S01]  /*0780*/  @!P2 ISETP.GE.U32.AND P3, PT, R20, R21, PT ;  /* 0x000000151400a20c */ /* 0x000fe20003f66070 */
[----:B------:R-:W-:Y:S01]  /*0790*/  IMAD.MOV.U32 R21, RZ, RZ, 0x1ca00000 ;  /* 0x1ca00000ff157424 */ /* 0x000fe200078e00ff */
[----:B------:R-:W-:-:S04]  /*07a0*/  @!P0 LOP3.LUT R23, R3, 0x7ff00000, RZ, 0xc0, !PT ;  /* 0x7ff0000003178812 */ /* 0x000fc800078ec0ff */
[----:B------:R-:W-:-:S04]  /*07b0*/  SEL R15, R21, 0x63400000, !P1 ;  /* 0x63400000150f7807 */ /* 0x000fc80004800000 */
[----:B------:R-:W-:Y:S01]  /*07c0*/  LOP3.LUT R15, R15, 0x800fffff, R13, 0xf8, !PT ;  /* 0x800fffff0f0f7812 */ /* 0x000fe200078ef80d */
[----:B0-----:R-:W-:-:S08]  /*07d0*/  DFMA R18, R16, -R2, 1 ;  /* 0x3ff000001012742b */ /* 0x001fd00000000802 */
[----:B------:R-:W-:-:S08]  /*07e0*/  DFMA R18, R18, R18, R18 ;  /* 0x000000121212722b */ /* 0x000fd00000000012 */
[----:B------:R-:W-:Y:S01]  /*07f0*/  DFMA R16, R16, R18, R16 ;  /* 0x000000121010722b */ /* 0x000fe20000000010 */
[----:B------:R-:W-:-:S04]  /*0800*/  @!P2 SEL R19, R21, 0x63400000, !P3 ;  /* 0x634000001513a807 */ /* 0x000fc80005800000 */
[----:B------:R-:W-:-:S03]  /*0810*/  @!P2 LOP3.LUT R24, R19, 0x80000000, R13, 0xf8, !PT ;  /* 0x800000001318a812 */ /* 0x000fc600078ef80d */
[----:B------:R-:W-:Y:S01]  /*0820*/  DFMA R18, R16, -R2, 1 ;  /* 0x3ff000001012742b */ /* 0x000fe20000000802 */
[----:B------:R-:W-:Y:S01]  /*0830*/  @!P2 LOP3.LUT R25, R24, 0x100000, RZ, 0xfc, !PT ;  /* 0x001000001819a812 */ /* 0x000fe200078efcff */
[----:B------:R-:W-:-:S06]  /*0840*/  @!P2 IMAD.MOV.U32 R24, RZ, RZ, RZ ;  /* 0x000000ffff18a224 */ /* 0x000fcc00078e00ff */
[----:B------:R-:W-:Y:S02]  /*0850*/  DFMA R16, R16, R18, R16 ;  /* 0x000000121010722b */ /* 0x000fe40000000010 */
[----:B------:R-:W-:-:S08]  /*0860*/  @!P2 DFMA R14, R14, 2, -R24 ;  /* 0x400000000e0ea82b */ /* 0x000fd00000000818 */
[----:B------:R-:W-:Y:S02]  /*0870*/  DMUL R18, R16, R14 ;  /* 0x0000000e10127228 */ /* 0x000fe40000000000 */
[----:B------:R-:W-:-:S05]  /*0880*/  @!P2 LOP3.LUT R22, R15, 0x7ff00000, RZ, 0xc0, !PT ;  /* 0x7ff000000f16a812 */ /* 0x000fca00078ec0ff */
[----:B------:R-:W-:Y:S01]  /*0890*/  VIADD R26, R22, 0xffffffff ;  /* 0xffffffff161a7836 */ /* 0x000fe20000000000 */
[----:B------:R-:W-:-:S04]  /*08a0*/  DFMA R24, R18, -R2, R14 ;  /* 0x800000021218722b */ /* 0x000fc8000000000e */
[----:B------:R-:W-:Y:S01]  /*08b0*/  ISETP.GT.U32.AND P0, PT, R26, 0x7feffffe, PT ;  /* 0x7feffffe1a00780c */ /* 0x000fe20003f04070 */
[----:B------:R-:W-:-:S03]  /*08c0*/  VIADD R26, R23, 0xffffffff ;  /* 0xffffffff171a7836 */ /* 0x000fc60000000000 */
[----:B------:R-:W-:Y:S02]  /*08d0*/  DFMA R16, R16, R24, R18 ;  /* 0x000000181010722b */ /* 0x000fe40000000012 */
[----:B------:R-:W-:-:S13]  /*08e0*/  ISETP.GT.U32.OR P0, PT, R26, 0x7feffffe, P0 ;  /* 0x7feffffe1a00780c */ /* 0x000fda0000704470 */
[----:B------:R-:W-:Y:S05]  /*08f0*/  @P0 BRA `(.L_x_3) ;  /* 0x00000000006c0947 */ /* 0x000fea0003800000 */
[----:B------:R-:W-:-:S04]  /*0900*/  LOP3.LUT R13, R11, 0x7ff00000, RZ, 0xc0, !PT ;  /* 0x7ff000000b0d7812 */ /* 0x000fc800078ec0ff */
[CC--:B------:R-:W-:Y:S02]  /*0910*/  VIADDMNMX R12, R20.reuse, -R13.reuse, 0xb9600000, !PT ;  /* 0xb9600000140c7446 */ /* 0x0c0fe4000780090d */
[----:B------:R-:W-:Y:S01]  /*0920*/  ISETP.GE.U32.AND P0, PT, R20, R13, PT ;  /* 0x0000000d1400720c */ /* 0x000fe20003f06070 */
[----:B------:R-:W-:Y:S01]  /*0930*/  IMAD.MOV.U32 R20, RZ, RZ, RZ ;  /* 0x000000ffff147224 */ /* 0x000fe200078e00ff */
[----:B------:R-:W-:Y:S02]  /*0940*/  VIMNMX R12, PT, PT, R12, 0x46a00000, PT ;  /* 0x46a000000c0c7848 */ /* 0x000fe40003fe0100 */
[----:B------:R-:W-:-:S05]  /*0950*/  SEL R21, R21, 0x63400000, !P0 ;  /* 0x6340000015157807 */ /* 0x000fca0004000000 */
[----:B------:R-:W-:-:S04]  /*0960*/  IMAD.IADD R12, R12, 0x1, -R21 ;  /* 0x000000010c0c7824 */ /* 0x000fc800078e0a15 */
[----:B------:R-:W-:-:S06]  /*0970*/  VIADD R21, R12, 0x7fe00000 ;  /* 0x7fe000000c157836 */ /* 0x000fcc0000000000 */
[----:B------:R-:W-:-:S10]  /*0980*/  DMUL R18, R16, R20 ;  /* 0x0000001410127228 */ /* 0x000fd40000000000 */
[----:B------:R-:W-:-:S13]  /*0990*/  FSETP.GTU.AND P0, PT, |R19|, 1.469367938527859385e-39, PT ;  /* 0x001000001300780b */ /* 0x000fda0003f0c200 */
[----:B------:R-:W-:Y:S05]  /*09a0*/  @P0 BRA `(.L_x_4) ;  /* 0x0000000000940947 */ /* 0x000fea0003800000 */
[----:B------:R-:W-:Y:S01]  /*09b0*/  DFMA R2, R16, -R2, R14 ;  /* 0x800000021002722b */ /* 0x000fe2000000000e */
[----:B------:R-:W-:-:S09]  /*09c0*/  IMAD.MOV.U32 R20, RZ, RZ, RZ ;  /* 0x000000ffff147224 */ /* 0x000fd200078e00ff */
[C---:B------:R-:W-:Y:S02]  /*09d0*/  FSETP.NEU.AND P0, PT, R3.reuse, RZ, PT ;  /* 0x000000ff0300720b */ /* 0x040fe40003f0d000 */
[----:B------:R-:W-:-:S04]  /*09e0*/  LOP3.LUT R11, R3, 0x80000000, R11, 0x48, !PT ;  /* 0x80000000030b7812 */ /* 0x000fc800078e480b */
[----:B------:R-:W-:-:S07]  /*09f0*/  LOP3.LUT R21, R11, R21, RZ, 0xfc, !PT ;  /* 0x000000150b157212 */ /* 0x000fce00078efcff */
[----:B------:R-:W-:Y:S05]  /*0a00*/  @!P0 BRA `(.L_x_4) ;  /* 0x00000000007c8947 */ /* 0x000fea0003800000 */
[----:B------:R-:W-:Y:S02]  /*0a10*/  IMAD.MOV R3, RZ, RZ, -R12 ;  /* 0x000000ffff037224 */ /* 0x000fe400078e0a0c */
[----:B------:R-:W-:-:S06]  /*0a20*/  IMAD.MOV.U32 R2, RZ, RZ, RZ ;  /* 0x000000ffff027224 */ /* 0x000fcc00078e00ff */
[----:B------:R-:W-:Y:S02]  /*0a30*/  DFMA R2, R18, -R2, R16 ;  /* 0x800000021202722b */ /* 0x000fe40000000010 */
[----:B------:R-:W-:-:S04]  /*0a40*/  DMUL.RP R16, R16, R20 ;  /* 0x0000001410107228 */ /* 0x000fc80000008000 */
[----:B------:R-:W-:-:S04]  /*0a50*/  IADD3 R2, PT, PT, -R12, -0x43300000, RZ ;  /* 0xbcd000000c027810 */ /* 0x000fc80007ffe1ff */
[----:B------:R-:W-:Y:S02]  /*0a60*/  FSETP.NEU.AND P0, PT, |R3|, R2, PT ;  /* 0x000000020300720b */ /* 0x000fe40003f0d200 */
[----:B------:R-:W-:Y:S02]  /*0a70*/  LOP3.LUT R11, R17, R11, RZ, 0x3c, !PT ;  /* 0x0000000b110b7212 */ /* 0x000fe400078e3cff */
[----:B------:R-:W-:Y:S02]  /*0a80*/  FSEL R18, R16, R18, !P0 ;  /* 0x0000001210127208 */ /* 0x000fe40004000000 */
[----:B------:R-:W-:Y:S01]  /*0a90*/  FSEL R19, R11, R19, !P0 ;  /* 0x000000130b137208 */ /* 0x000fe20004000000 */
[----:B------:R-:W-:Y:S06]  /*0aa0*/  BRA `(.L_x_4) ;  /* 0x0000000000547947 */ /* 0x000fec0003800000 */
.L_x_3:
[----:B------:R-:W-:-:S14]  /*0ab0*/  DSETP.NAN.AND P0, PT, R12, R12, PT ;  /* 0x0000000c0c00722a */ /* 0x000fdc0003f08000 */
[----:B------:R-:W-:Y:S05]  /*0ac0*/  @P0 BRA `(.L_x_5) ;  /* 0x0000000000440947 */ /* 0x000fea0003800000 */
[----:B------:R-:W-:-:S14]  /*0ad0*/  DSETP.NAN.AND P0, PT, R10, R10, PT ;  /* 0x0000000a0a00722a */ /* 0x000fdc0003f08000 */
[----:B------:R-:W-:Y:S05]  /*0ae0*/  @P0 BRA `(.L_x_6) ;  /* 0x0000000000300947 */ /* 0x000fea0003800000 */
[----:B------:R-:W-:Y:S01]  /*0af0*/  ISETP.NE.AND P0, PT, R22, R23, PT ;  /* 0x000000171600720c */ /* 0x000fe20003f05270 */
[----:B------:R-:W-:Y:S02]  /*0b00*/  IMAD.MOV.U32 R18, RZ, RZ, 0x0 ;  /* 0x00000000ff127424 */ /* 0x000fe400078e00ff */
[----:B------:R-:W-:-:S10]  /*0b10*/  IMAD.MOV.U32 R19, RZ, RZ, -0x80000 ;  /* 0xfff80000ff137424 */ /* 0x000fd400078e00ff */
[----:B------:R-:W-:Y:S05]  /*0b20*/  @!P0 BRA `(.L_x_4) ;  /* 0x0000000000348947 */ /* 0x000fea0003800000 */
[----:B------:R-:W-:Y:S02]  /*0b30*/  ISETP.NE.AND P0, PT, R22, 0x7ff00000, PT ;  /* 0x7ff000001600780c */ /* 0x000fe40003f05270 */
[----:B------:R-:W-:Y:S02]  /*0b40*/  LOP3.LUT R19, R13, 0x80000000, R11, 0x48, !PT ;  /* 0x800000000d137812 */ /* 0x000fe400078e480b */
[----:B------:R-:W-:-:S13]  /*0b50*/  ISETP.EQ.OR P0, PT, R23, RZ, !P0 ;  /* 0x000000ff1700720c */ /* 0x000fda0004702670 */
[----:B------:R-:W-:Y:S01]  /*0b60*/  @P0 LOP3.LUT R2, R19, 0x7ff00000, RZ, 0xfc, !PT ;  /* 0x7ff0000013020812 */ /* 0x000fe200078efcff */
[----:B------:R-:W-:Y:S02]  /*0b70*/  @!P0 IMAD.MOV.U32 R18, RZ, RZ, RZ ;  /* 0x000000ffff128224 */ /* 0x000fe400078e00ff */
[----:B------:R-:W-:Y:S02]  /*0b80*/  @P0 IMAD.MOV.U32 R18, RZ, RZ, RZ ;  /* 0x000000ffff120224 */ /* 0x000fe400078e00ff */
[----:B------:R-:W-:Y:S01]  /*0b90*/  @P0 IMAD.MOV.U32 R19, RZ, RZ, R2 ;  /* 0x000000ffff130224 */ /* 0x000fe200078e0002 */
[----:B------:R-:W-:Y:S06]  /*0ba0*/  BRA `(.L_x_4) ;  /* 0x0000000000147947 */ /* 0x000fec0003800000 */
.L_x_6:
[----:B------:R-:W-:Y:S01]  /*0bb0*/  LOP3.LUT R19, R11, 0x80000, RZ, 0xfc, !PT ;  /* 0x000800000b137812 */ /* 0x000fe200078efcff */
[----:B------:R-:W-:Y:S01]  /*0bc0*/  IMAD.MOV.U32 R18, RZ, RZ, R10 ;  /* 0x000000ffff127224 */ /* 0x000fe200078e000a */
[----:B------:R-:W-:Y:S06]  /*0bd0*/  BRA `(.L_x_4) ;  /* 0x0000000000087947 */ /* 0x000fec0003800000 */
.L_x_5:
[----:B------:R-:W-:Y:S01]  /*0be0*/  LOP3.LUT R19, R13, 0x80000, RZ, 0xfc, !PT ;  /* 0x000800000d137812 */ /* 0x000fe200078efcff */
[----:B------:R-:W-:-:S07]  /*0bf0*/  IMAD.MOV.U32 R18, RZ, RZ, R12 ;  /* 0x000000ffff127224 */ /* 0x000fce00078e000c */
.L_x_4:
[----:B------:R-:W-:Y:S05]  /*0c00*/  BSYNC.RECONVERGENT B1 ;  /* 0x0000000000017941 */ /* 0x000fea0003800200 */
.L_x_2:
[----:B------:R-:W-:Y:S02]  /*0c10*/  IMAD.MOV.U32 R2, RZ, RZ, R0 ;  /* 0x000000ffff027224 */ /* 0x000fe400078e0000 */
[----:B------:R-:W-:-:S04]  /*0c20*/  IMAD.MOV.U32 R3, RZ, RZ, 0x0 ;  /* 0x00000000ff037424 */ /* 0x000fc800078e00ff */
[----:B------:R-:W-:Y:S05]  /*0c30*/  RET.REL.NODEC R2 `(_Z8simulatePdS_S_diiddddddd) ;  /* 0xfffffff002f07950 */ /* 0x000fea0003c3ffff */
.L_x_7:
[----:B------:R-:W-:-:S00]  /*0c40*/  BRA `(.L_x_7) ;  /* 0xfffffffc00fc7947 */ /* 0x000fc0000383ffff */
[----:B------:R-:W-:-:S00]  /*0c50*/  NOP ;  /* 0x0000000000007918 */ /* 0x000fc00000000000 */
        /* <DEDUP_REMOVED lines=10> */
.L_x_11:


//--------------------- .text._Z17mirror_boundariesPdii --------------------------
	.section	.text._Z17mirror_boundariesPdii,"ax",@progbits
	.align	128
        .global         _Z17mirror_boundariesPdii
        .type           _Z17mirror_boundariesPdii,@function
        .size           _Z17mirror_boundariesPdii,(.L_x_13 - _Z17mirror_boundariesPdii)
        .other          _Z17mirror_boundariesPdii,@"STO_CUDA_ENTRY STV_DEFAULT"
_Z17mirror_boundariesPdii:
.text._Z17mirror_boundariesPdii:
[----:B------:R-:W-:Y:S01]  /*0000*/  LDC R1, c[0x0][0x37c] ;  /* 0x0000df00ff017b82 */ /* 0x000fe20000000800 */
[----:B------:R-:W0:Y:S07]  /*0010*/  S2R R2, SR_TID.X ;  /* 0x0000000000027919 */ /* 0x000e2e0000002100 */
[----:B------:R-:W1:Y:S01]  /*0020*/  LDC R5, c[0x0][0x364] ;  /* 0x0000d900ff057b82 */ /* 0x000e620000000800 */
[----:B------:R-:W2:Y:S01]  /*0030*/  LDCU.64 UR6, c[0x0][0x358] ;  /* 0x00006b00ff0677ac */ /* 0x000ea20008000a00 */
[----:B------:R-:W-:Y:S01]  /*0040*/  BSSY.RECONVERGENT B0, `(.L_x_8) ;  /* 0x0000014000007945 */ /* 0x000fe20003800200 */
[----:B------:R-:W1:Y:S05]  /*0050*/  S2R R0, SR_TID.Y ;  /* 0x0000000000007919 */ /* 0x000e6a0000002200 */
[----:B------:R-:W0:Y:S08]  /*0060*/  S2UR UR5, SR_CTAID.X ;  /* 0x00000000000579c3 */ /* 0x000e300000002500 */
[----:B------:R-:W0:Y:S08]  /*0070*/  LDC R11, c[0x0][0x360] ;  /* 0x0000d800ff0b7b82 */ /* 0x000e300000000800 */
[----:B------:R-:W1:Y:S08]  /*0080*/  S2UR UR4, SR_CTAID.Y ;  /* 0x00000000000479c3 */ /* 0x000e700000002600 */
[----:B------:R-:W3:Y:S01]  /*0090*/  LDC R7, c[0x0][0x388] ;  /* 0x0000e200ff077b82 */ /* 0x000ee20000000800 */
[----:B0-----:R-:W-:-:S05]  /*00a0*/  IMAD R11, R11, UR5, R2 ;  /* 0x000000050b0b7c24 */ /* 0x001fca000f8e0202 */
[----:B------:R-:W-:Y:S01]  /*00b0*/  ISETP.NE.AND P0, PT, R11, RZ, PT ;  /* 0x000000ff0b00720c */ /* 0x000fe20003f05270 */
[----:B-1----:R-:W-:-:S05]  /*00c0*/  IMAD R5, R5, UR4, R0 ;  /* 0x0000000405057c24 */ /* 0x002fca000f8e0200 */
[----:B------:R-:W-:Y:S02]  /*00d0*/  ISETP.NE.AND P1, PT, R5, RZ, PT ;  /* 0x000000ff0500720c */ /* 0x000fe40003f25270 */
[----:B---3--:R-:W-:-:S05]  /*00e0*/  IADD3 R0, PT, PT, R7, 0x2, RZ ;  /* 0x0000000207007810 */ /* 0x008fca0007ffe0ff */
[----:B--2---:R-:W-:Y:S06]  /*00f0*/  @P0 BRA `(.L_x_9) ;  /* 0x0000000000200947 */ /* 0x004fec0003800000 */
[----:B------:R-:W0:Y:S01]  /*0100*/  LDC.64 R2, c[0x0][0x380] ;  /* 0x0000e000ff027b82 */ /* 0x000e220000000a00 */
[----:B------:R-:W-:-:S04]  /*0110*/  IMAD R5, R5, R0, R0 ;  /* 0x0000000005057224 */ /* 0x000fc800078e0200 */
[----:B0-----:R-:W-:-:S05]  /*0120*/  IMAD.WIDE R2, R5, 0x8, R2 ;  /* 0x0000000805027825 */ /* 0x001fca00078e0202 */
[----:B------:R-:W2:Y:S01]  /*0130*/  LDG.E.64 R4, desc[UR6][R2.64+0x10] ;  /* 0x0000100602047981 */ /* 0x000ea2000c1e1b00 */
[----:B------:R-:W-:-:S03]  /*0140*/  IMAD.WIDE R6, R7, 0x8, R2 ;  /* 0x0000000807067825 */ /* 0x000fc600078e0202 */
[----:B--2---:R0:W-:Y:S04]  /*0150*/  STG.E.64 desc[UR6][R2.64], R4 ;  /* 0x0000000402007986 */ /* 0x0041e8000c101b06 */
[----:B------:R-:W2:Y:S04]  /*0160*/  LDG.E.64 R8, desc[UR6][R6.64+-0x8] ;  /* 0xfffff80606087981 */ /* 0x000ea8000c1e1b00 */
[----:B--2---:R0:W-:Y:S02]  /*0170*/  STG.E.64 desc[UR6][R6.64+0x8], R8 ;  /* 0x0000080806007986 */ /* 0x0041e4000c101b06 */
.L_x_9:
[----:B------:R-:W-:Y:S05]  /*0180*/  BSYNC.RECONVERGENT B0 ;  /* 0x0000000000007941 */ /* 0x000fea0003800200 */
.L_x_8:
[----:B------:R-:W-:Y:S05]  /*0190*/  @P1 EXIT ;  /* 0x000000000000194d */ /* 0x000fea0003800000 */
[----:B0-----:R-:W0:Y:S01]  /*01a0*/  LDC.64 R8, c[0x0][0x380] ;  /* 0x0000e000ff087b82 */ /* 0x001e220000000a00 */
[----:B------:R-:W-:Y:S01]  /*01b0*/  IADD3 R5, PT, PT, R11, 0x1, RZ ;  /* 0x000000010b057810 */ /* 0x000fe20007ffe0ff */
[----:B------:R-:W1:Y:S03]  /*01c0*/  LDCU UR4, c[0x0][0x38c] ;  /* 0x00007180ff0477ac */ /* 0x000e660008000800 */
[----:B------:R-:W-:-:S05]  /*01d0*/  LEA R3, R0, R5, 0x1 ;  /* 0x0000000500037211 */ /* 0x000fca00078e08ff */
[----:B0-----:R-:W-:-:S06]  /*01e0*/  IMAD.WIDE R2, R3, 0x8, R8 ;  /* 0x0000000803027825 */ /* 0x001fcc00078e0208 */
[----:B------:R-:W2:Y:S01]  /*01f0*/  LDG.E.64 R2, desc[UR6][R2.64] ;  /* 0x0000000602027981 */ /* 0x000ea2000c1e1b00 */
[----:B-1----:R-:W-:-:S06]  /*0200*/  UIADD3 UR4, UPT, UPT, UR4, -0x1, URZ ;  /* 0xffffffff04047890 */ /* 0x002fcc000fffe0ff */
[----:B------:R-:W-:Y:S02]  /*0210*/  IMAD R13, R0, UR4, R5 ;  /* 0x00000004000d7c24 */ /* 0x000fe4000f8e0205 */
[----:B------:R-:W-:-:S04]  /*0220*/  IMAD.WIDE R4, R11, 0x8, R8 ;  /* 0x000000080b047825 */ /* 0x000fc800078e0208 */
[----:B------:R-:W-:Y:S01]  /*0230*/  IMAD.WIDE R6, R13, 0x8, R8 ;  /* 0x000000080d067825 */ /* 0x000fe200078e0208 */
[----:B--2---:R-:W-:Y:S05]  /*0240*/  STG.E.64 desc[UR6][R4.64+0x8], R2 ;  /* 0x0000080204007986 */ /* 0x004fea000c101b06 */
[----:B------:R-:W2:Y:S01]  /*0250*/  LDG.E.64 R6, desc[UR6][R6.64] ;  /* 0x0000000606067981 */ /* 0x000ea2000c1e1b00 */
[----:B------:R-:W-:-:S05]  /*0260*/  LEA R13, R0, R13, 0x1 ;  /* 0x0000000d000d7211 */ /* 0x000fca00078e08ff */
[----:B------:R-:W-:-:S05]  /*0270*/  IMAD.WIDE R8, R13, 0x8, R8 ;  /* 0x000000080d087825 */ /* 0x000fca00078e0208 */
[----:B--2---:R-:W-:Y:S01]  /*0280*/  STG.E.64 desc[UR6][R8.64], R6 ;  /* 0x0000000608007986 */ /* 0x004fe2000c101b06 */
[----:B------:R-:W-:Y:S05]  /*0290*/  EXIT ;  /* 0x000000000000794d */ /* 0x000fea0003800000 */
.L_x_10:
        /* <DEDUP_REMOVED lines=14> */
.L_x_13:


//--------------------- .nv.shared.reserved.0     --------------------------
	.section	.nv.shared.reserved.0,"aw",@nobits
	.weak		__nv_reservedSMEM_offset_0_alias
	.size		__nv_reservedSMEM_offset_0_alias, 0, 64
	.other		__nv_reservedSMEM_offset_0_alias,@"STO_CUDA_RESERVED_SHARED STV_DEFAULT"
__nv_reservedSMEM_offset_0_alias:
	.zero		0
	.zero		64


//--------------------- .nv.constant0._Z8simulatePdS_S_diiddddddd --------------------------
	.section	.nv.constant0._Z8simulatePdS_S_diiddddddd,"a",@progbits
	.sectionflags	@""
	.align	4
.nv.constant0._Z8simulatePdS_S_diiddddddd:
	.zero		992


//--------------------- .nv.constant0._Z17mirror_boundariesPdii --------------------------
	.section	.nv.constant0._Z17mirror_boundariesPdii,"a",@progbits
	.sectionflags	@""
	.align	4
.nv.constant0._Z17mirror_boundariesPdii:
	.zero		912


//--------------------- SYMBOLS --------------------------

	.type		.nv.reservedSmem.offset0,@object
	.size		.nv.reservedSmem.offset0,0x4
